//
// Generated by NVIDIA NVVM Compiler
//
// Compiler Build ID: CL-36424714
// Cuda compilation tools, release 13.0, V13.0.88
// Based on NVVM 20.0.0
//

.version 9.0
.target sm_100
.address_size 64

	// .globl	_Z16fib_kernel_plainiPl

.visible .entry _Z16fib_kernel_plainiPl(
	.param .u32 _Z16fib_kernel_plainiPl_param_0,
	.param .u64 .ptr .align 1 _Z16fib_kernel_plainiPl_param_1
)
{
	.reg .pred 	%p<9>;
	.reg .b32 	%r<28>;
	.reg .b64 	%rd<20>;

	ld.param.u32 	%r16, [_Z16fib_kernel_plainiPl_param_0];
	ld.param.u64 	%rd5, [_Z16fib_kernel_plainiPl_param_1];
	cvta.to.global.u64 	%rd1, %rd5;
	mov.u32 	%r17, %tid.x;
	mov.u32 	%r18, %ntid.x;
	mov.u32 	%r19, %ctaid.x;
	mad.lo.s32 	%r1, %r18, %r19, %r17;
	setp.gt.s32 	%p1, %r1, %r16;
	setp.lt.u32 	%p2, %r16, 2;
	or.pred  	%p3, %p1, %p2;
	@%p3 bra 	$L__BB0_8;
	add.s32 	%r25, %r1, 2;
	shl.b32 	%r3, %r1, 5;
	setp.ge.s32 	%p4, %r25, %r3;
	@%p4 bra 	$L__BB0_8;
	mul.lo.s32 	%r4, %r1, 31;
	and.b32  	%r5, %r4, 3;
	setp.eq.s32 	%p5, %r5, 2;
	@%p5 bra 	$L__BB0_5;
	mul.wide.s32 	%rd6, %r1, 8;
	add.s64 	%rd7, %rd1, %rd6;
	ld.global.u64 	%rd19, [%rd7];
	mov.b32 	%r24, 0;
$L__BB0_4:
	.pragma "nounroll";
	mul.wide.s32 	%rd8, %r25, 8;
	add.s64 	%rd9, %rd1, %rd8;
	ld.global.u64 	%rd4, [%rd9+-8];
	add.s64 	%rd10, %rd19, %rd4;
	st.global.u64 	[%rd9], %rd10;
	add.s32 	%r25, %r25, 1;
	add.s32 	%r24, %r24, 1;
	xor.b32  	%r21, %r5, %r24;
	setp.ne.s32 	%p6, %r21, 2;
	mov.u64 	%rd19, %rd4;
	@%p6 bra 	$L__BB0_4;
$L__BB0_5:
	add.s32 	%r22, %r4, -3;
	setp.lt.u32 	%p7, %r22, 3;
	@%p7 bra 	$L__BB0_8;
	sub.s32 	%r26, %r25, %r3;
$L__BB0_7:
	mul.wide.s32 	%rd11, %r25, 8;
	add.s64 	%rd12, %rd1, %rd11;
	ld.global.u64 	%rd13, [%rd12+-8];
	ld.global.u64 	%rd14, [%rd12+-16];
	add.s64 	%rd15, %rd14, %rd13;
	st.global.u64 	[%rd12], %rd15;
	add.s64 	%rd16, %rd15, %rd13;
	st.global.u64 	[%rd12+8], %rd16;
	add.s64 	%rd17, %rd16, %rd15;
	st.global.u64 	[%rd12+16], %rd17;
	add.s64 	%rd18, %rd17, %rd16;
	st.global.u64 	[%rd12+24], %rd18;
	add.s32 	%r25, %r25, 4;
	add.s32 	%r26, %r26, 4;
	setp.ne.s32 	%p8, %r26, 0;
	@%p8 bra 	$L__BB0_7;
$L__BB0_8:
	ret;

}


// ===== COMPILED SASS (sm_100) =====

	.target	sm_100

	.elftype	@"ET_EXEC"


//--------------------- .note.nv.tkinfo           --------------------------
	.section	.note.nv.tkinfo,"",@"SHT_NOTE"
	.sectionflags	@"SHF_NOTE_NV_TKINFO"
	.tkinfo
        /*0018*/ 	.word	0x00000002
        /*0030*/ 	.string	""
        /*0030*/ 	.string	"ptxas"
        /*0030*/ 	.string	"Cuda compilation tools, release 13.0, V13.0.88"
        /*0030*/ 	.string	"Build cuda_13.0.r13.0/compiler.36424714_0"
        /*0030*/ 	.string	"-arch sm_100 -m 64 "



//--------------------- .note.nv.cuinfo           --------------------------
	.section	.note.nv.cuinfo,"",@"SHT_NOTE"
	.sectionflags	@"SHF_NOTE_NV_CUINFO"
        /*0018*/ 	.short	0x0002
        /*001a*/ 	.short	0x0064
        /*001c*/ 	.short	0x0082
	.zero		2


//--------------------- .nv.info                  --------------------------
	.section	.nv.info,"",@"SHT_CUDA_INFO"
	.align	4


	//----- nvinfo : EIATTR_REGCOUNT
	.align		4
        /*0000*/ 	.byte	0x04, 0x2f
        /*0002*/ 	.short	(.L_1 - .L_0)
	.align		4
.L_0:
        /*0004*/ 	.word	index@(_Z16fib_kernel_plainiPl)
        /*0008*/ 	.word	0x00000012


	//----- nvinfo : EIATTR_FRAME_SIZE
	.align		4
.L_1:
        /*000c*/ 	.byte	0x04, 0x11
        /*000e*/ 	.short	(.L_3 - .L_2)
	.align		4
.L_2:
        /*0010*/ 	.word	index@(_Z16fib_kernel_plainiPl)
        /*0014*/ 	.word	0x00000000


	//----- nvinfo : EIATTR_MIN_STACK_SIZE
	.align		4
.L_3:
        /*0018*/ 	.byte	0x04, 0x12
        /*001a*/ 	.short	(.L_5 - .L_4)
	.align		4
.L_4:
        /*001c*/ 	.word	index@(_Z16fib_kernel_plainiPl)
        /*0020*/ 	.word	0x00000000
.L_5:


//--------------------- .nv.compat                --------------------------
	.section	.nv.compat,"",@"SHT_CUDA_COMPAT_INFO"
	.align	4
        /*0000*/ 	.byte	0x02, 0x09, 0x00, 0x00, 0x02, 0x02, 0x01, 0x00, 0x02, 0x05, 0x05, 0x00, 0x03, 0x07, 0x01, 0x01
        /*0010*/ 	.byte	0x02, 0x03, 0x00, 0x00, 0x02, 0x06, 0x01, 0x00, 0x04, 0x0b, 0x08, 0x00, 0x09, 0x00, 0x00, 0x00
        /*0020*/ 	.byte	0x00, 0x00, 0x00, 0x00


//--------------------- .nv.info._Z16fib_kernel_plainiPl --------------------------
	.section	.nv.info._Z16fib_kernel_plainiPl,"",@"SHT_CUDA_INFO"
	.sectionflags	@""
	.align	4


	//----- nvinfo : EIATTR_CUDA_API_VERSION
	.align		4
        /*0000*/ 	.byte	0x04, 0x37
        /*0002*/ 	.short	(.L_7 - .L_6)
.L_6:
        /*0004*/ 	.word	0x00000082


	//----- nvinfo : EIATTR_KPARAM_INFO
	.align		4
.L_7:
        /*0008*/ 	.byte	0x04, 0x17
        /*000a*/ 	.short	(.L_9 - .L_8)
.L_8:
        /*000c*/ 	.word	0x00000000
        /*0010*/ 	.short	0x0001
        /*0012*/ 	.short	0x0008
        /*0014*/ 	.byte	0x00, 0xf5, 0x21, 0x00


	//----- nvinfo : EIATTR_KPARAM_INFO
	.align		4
.L_9:
        /*0018*/ 	.byte	0x04, 0x17
        /*001a*/ 	.short	(.L_11 - .L_10)
.L_10:
        /*001c*/ 	.word	0x00000000
        /*0020*/ 	.short	0x0000
        /*0022*/ 	.short	0x0000
        /*0024*/ 	.byte	0x00, 0xf0, 0x11, 0x00


	//----- nvinfo : EIATTR_SPARSE_MMA_MASK
	.align		4
.L_11:
        /*0028*/ 	.byte	0x03, 0x50
        /*002a*/ 	.short	0x0000


	//----- nvinfo : EIATTR_MAXREG_COUNT
	.align		4
        /*002c*/ 	.byte	0x03, 0x1b
        /*002e*/ 	.short	0x00ff


	//----- nvinfo : EIATTR_MERCURY_ISA_VERSION
	.align		4
        /*0030*/ 	.byte	0x03, 0x5f
        /*0032*/ 	.short	0x0101


	//----- nvinfo : EIATTR_VRC_CTA_INIT_COUNT
	.align		4
        /*0034*/ 	.byte	0x02, 0x4a
	.zero		1
	.zero		1


	//----- nvinfo : EIATTR_EXIT_INSTR_OFFSETS
	.align		4
        /*0038*/ 	.byte	0x04, 0x1c
        /*003a*/ 	.short	(.L_13 - .L_12)


	//   ....[0]....
.L_12:
        /*003c*/ 	.word	0x00000080


	//   ....[1]....
        /*0040*/ 	.word	0x000000c0


	//   ....[2]....
        /*0044*/ 	.word	0x00000260


	//   ....[3]....
        /*0048*/ 	.word	0x000003c0


	//----- nvinfo : EIATTR_CRS_STACK_SIZE
	.align		4
.L_13:
        /*004c*/ 	.byte	0x04, 0x1e
        /*004e*/ 	.short	(.L_15 - .L_14)
.L_14:
        /*0050*/ 	.word	0x00000000


	//----- nvinfo : EIATTR_CBANK_PARAM_SIZE
	.align		4
.L_15:
        /*0054*/ 	.byte	0x03, 0x19
        /*0056*/ 	.short	0x0010


	//----- nvinfo : EIATTR_PARAM_CBANK
	.align		4
        /*0058*/ 	.byte	0x04, 0x0a
        /*005a*/ 	.short	(.L_17 - .L_16)
	.align		4
.L_16:
        /*005c*/ 	.word	index@(.nv.constant0._Z16fib_kernel_plainiPl)
        /*0060*/ 	.short	0x0380
        /*0062*/ 	.short	0x0010


	//----- nvinfo : EIATTR_SW_WAR
	.align		4
.L_17:
        /*0064*/ 	.byte	0x04, 0x36
        /*0066*/ 	.short	(.L_19 - .L_18)
.L_18:
        /*0068*/ 	.word	0x00000008
.L_19:


//--------------------- .nv.callgraph             --------------------------
	.section	.nv.callgraph,"",@"SHT_CUDA_CALLGRAPH"
	.align	4
	.sectionentsize	8
	.align		4
        /*0000*/ 	.word	0x00000000
	.align		4
        /*0004*/ 	.word	0xffffffff
	.align		4
        /*0008*/ 	.word	0x00000000
	.align		4
        /*000c*/ 	.word	0xfffffffe
	.align		4
        /*0010*/ 	.word	0x00000000
	.align		4
        /*0014*/ 	.word	0xfffffffd
	.align		4
        /*0018*/ 	.word	0x00000000
	.align		4
        /*001c*/ 	.word	0xfffffffc


//--------------------- .text._Z16fib_kernel_plainiPl --------------------------
	.section	.text._Z16fib_kernel_plainiPl,"ax",@progbits
	.align	128
        .global         _Z16fib_kernel_plainiPl
        .type           _Z16fib_kernel_plainiPl,@function
        .size           _Z16fib_kernel_plainiPl,(.L_x_5 - _Z16fib_kernel_plainiPl)
        .other          _Z16fib_kernel_plainiPl,@"STO_CUDA_ENTRY STV_DEFAULT"
_Z16fib_kernel_plainiPl:
.text._Z16fib_kernel_plainiPl:
[----:B------:R-:W-:Y:S01]  /*0000*/  LDC R1, c[0x0][0x37c] ;  /* 0x0000df00ff017b82 */ /* 0x000fe20000000800 */
[----:B------:R-:W0:Y:S07]  /*0010*/  S2R R3, SR_TID.X ;  /* 0x0000000000037919 */ /* 0x000e2e0000002100 */
[----:B------:R-:W1:Y:S01]  /*0020*/  LDC R2, c[0x0][0x380] ;  /* 0x0000e000ff027b82 */ /* 0x000e620000000800 */
[----:B------:R-:W0:Y:S01]  /*0030*/  LDCU UR4, c[0x0][0x360] ;  /* 0x00006c00ff0477ac */ /* 0x000e220008000800 */
[----:B------:R-:W0:Y:S01]  /*0040*/  S2R R0, SR_CTAID.X ;  /* 0x0000000000007919 */ /* 0x000e220000002500 */
[----:B-1----:R-:W-:Y:S01]  /*0050*/  ISETP.GE.U32.AND P0, PT, R2, 0x2, PT ;  /* 0x000000020200780c */ /* 0x002fe20003f06070 */
[----:B0-----:R-:W-:-:S05]  /*0060*/  IMAD R3, R0, UR4, R3 ;  /* 0x0000000400037c24 */ /* 0x001fca000f8e0203 */
[----:B------:R-:W-:-:S13]  /*0070*/  ISETP.GT.OR P0, PT, R3, R2, !P0 ;  /* 0x000000020300720c */ /* 0x000fda0004704670 */
[----:B------:R-:W-:Y:S05]  /*0080*/  @P0 EXIT ;  /* 0x000000000000094d */ /* 0x000fea0003800000 */
[C---:B------:R-:W-:Y:S02]  /*0090*/  VIADD R0, R3.reuse, 0x2 ;  /* 0x0000000203007836 */ /* 0x040fe40000000000 */
[----:B------:R-:W-:-:S05]  /*00a0*/  IMAD.SHL.U32 R13, R3, 0x20, RZ ;  /* 0x00000020030d7824 */ /* 0x000fca00078e00ff */
[----:B------:R-:W-:-:S13]  /*00b0*/  ISETP.GE.AND P0, PT, R0, R13, PT ;  /* 0x0000000d0000720c */ /* 0x000fda0003f06270 */
[----:B------:R-:W-:Y:S05]  /*00c0*/  @P0 EXIT ;  /* 0x000000000000094d */ /* 0x000fea0003800000 */
[----:B------:R-:W-:Y:S01]  /*00d0*/  IMAD R12, R3, 0x1f, RZ ;  /* 0x0000001f030c7824 */ /* 0x000fe200078e02ff */
[----:B------:R-:W0:Y:S01]  /*00e0*/  LDCU.64 UR4, c[0x0][0x358] ;  /* 0x00006b00ff0477ac */ /* 0x000e220008000a00 */
[----:B------:R-:W-:Y:S02]  /*00f0*/  BSSY.RECONVERGENT B0, `(.L_x_0) ;  /* 0x0000016000007945 */ /* 0x000fe40003800200 */
[C---:B------:R-:W-:Y:S01]  /*0100*/  VIADD R4, R12.reuse, 0xfffffffd ;  /* 0xfffffffd0c047836 */ /* 0x040fe20000000000 */
[----:B------:R-:W-:-:S04]  /*0110*/  LOP3.LUT R2, R12, 0x3, RZ, 0xc0, !PT ;  /* 0x000000030c027812 */ /* 0x000fc800078ec0ff */
[----:B------:R-:W-:Y:S02]  /*0120*/  ISETP.NE.AND P1, PT, R2, 0x2, PT ;  /* 0x000000020200780c */ /* 0x000fe40003f25270 */
[----:B------:R-:W-:-:S11]  /*0130*/  ISETP.GE.U32.AND P0, PT, R4, 0x3, PT ;  /* 0x000000030400780c */ /* 0x000fd60003f06070 */
[----:B0-----:R-:W-:Y:S05]  /*0140*/  @!P1 BRA `(.L_x_1) ;  /* 0x0000000000409947 */ /* 0x001fea0003800000 */
[----:B------:R-:W0:Y:S02]  /*0150*/  LDC.64 R10, c[0x0][0x388] ;  /* 0x0000e200ff0a7b82 */ /* 0x000e240000000a00 */
[----:B0-----:R-:W-:-:S06]  /*0160*/  IMAD.WIDE R2, R3, 0x8, R10 ;  /* 0x0000000803027825 */ /* 0x001fcc00078e020a */
[----:B------:R-:W5:Y:S01]  /*0170*/  LDG.E.64 R2, desc[UR4][R2.64] ;  /* 0x0000000402027981 */ /* 0x000f62000c1e1b00 */
[----:B------:R-:W-:-:S07]  /*0180*/  HFMA2 R15, -RZ, RZ, 0, 0 ;  /* 0x00000000ff0f7431 */ /* 0x000fce00000001ff */
.L_x_2:
[----:B0-----:R-:W-:-:S05]  /*0190*/  IMAD.WIDE R4, R0, 0x8, R10 ;  /* 0x0000000800047825 */ /* 0x001fca00078e020a */
[----:B------:R-:W2:Y:S01]  /*01a0*/  LDG.E.64 R6, desc[UR4][R4.64+-0x8] ;  /* 0xfffff80404067981 */ /* 0x000ea2000c1e1b00 */
[----:B------:R-:W-:Y:S01]  /*01b0*/  VIADD R15, R15, 0x1 ;  /* 0x000000010f0f7836 */ /* 0x000fe20000000000 */
[----:B------:R-:W-:Y:S02]  /*01c0*/  IADD3 R0, PT, PT, R0, 0x1, RZ ;  /* 0x0000000100007810 */ /* 0x000fe40007ffe0ff */
[----:B--2--5:R-:W-:Y:S02]  /*01d0*/  IADD3 R8, P1, PT, R6, R2, RZ ;  /* 0x0000000206087210 */ /* 0x024fe40007f3e0ff */
[----:B------:R-:W-:-:S03]  /*01e0*/  LOP3.LUT R2, R15, 0x3, R12, 0x78, !PT ;  /* 0x000000030f027812 */ /* 0x000fc600078e780c */
[----:B------:R-:W-:Y:S01]  /*01f0*/  IMAD.X R9, R7, 0x1, R3, P1 ;  /* 0x0000000107097824 */ /* 0x000fe200008e0603 */
[----:B------:R-:W-:Y:S01]  /*0200*/  ISETP.NE.AND P1, PT, R2, 0x2, PT ;  /* 0x000000020200780c */ /* 0x000fe20003f25270 */
[----:B------:R-:W-:Y:S02]  /*0210*/  IMAD.MOV.U32 R2, RZ, RZ, R6 ;  /* 0x000000ffff027224 */ /* 0x000fe400078e0006 */
[----:B------:R-:W-:Y:S01]  /*0220*/  IMAD.MOV.U32 R3, RZ, RZ, R7 ;  /* 0x000000ffff037224 */ /* 0x000fe200078e0007 */
[----:B------:R0:W-:Y:S09]  /*0230*/  STG.E.64 desc[UR4][R4.64], R8 ;  /* 0x0000000804007986 */ /* 0x0001f2000c101b04 */
[----:B------:R-:W-:Y:S05]  /*0240*/  @P1 BRA `(.L_x_2) ;  /* 0xfffffffc00d01947 */ /* 0x000fea000383ffff */
.L_x_1:
[----:B------:R-:W-:Y:S05]  /*0250*/  BSYNC.RECONVERGENT B0 ;  /* 0x0000000000007941 */ /* 0x000fea0003800200 */
.L_x_0:
[----:B------:R-:W-:Y:S05]  /*0260*/  @!P0 EXIT ;  /* 0x000000000000894d */ /* 0x000fea0003800000 */
[----:B------:R-:W1:Y:S01]  /*0270*/  LDC.64 R10, c[0x0][0x388] ;  /* 0x0000e200ff0a7b82 */ /* 0x000e620000000a00 */
[----:B------:R-:W-:-:S07]  /*0280*/  IADD3 R14, PT, PT, -R13, R0, RZ ;  /* 0x000000000d0e7210 */ /* 0x000fce0007ffe1ff */
.L_x_3:
[----:B-12---:R-:W-:-:S05]  /*0290*/  IMAD.WIDE R12, R0, 0x8, R10 ;  /* 0x00000008000c7825 */ /* 0x006fca00078e020a */
[----:B------:R-:W2:Y:S04]  /*02a0*/  LDG.E.64 R2, desc[UR4][R12.64+-0x8] ;  /* 0xfffff8040c027981 */ /* 0x000ea8000c1e1b00 */
[----:B0-----:R-:W2:Y:S01]  /*02b0*/  LDG.E.64 R4, desc[UR4][R12.64+-0x10] ;  /* 0xfffff0040c047981 */ /* 0x001ea2000c1e1b00 */
[----:B------:R-:W-:Y:S01]  /*02c0*/  VIADD R14, R14, 0x4 ;  /* 0x000000040e0e7836 */ /* 0x000fe20000000000 */
[----:B------:R-:W-:Y:S02]  /*02d0*/  IADD3 R0, PT, PT, R0, 0x4, RZ ;  /* 0x0000000400007810 */ /* 0x000fe40007ffe0ff */
[----:B--2---:R-:W-:-:S05]  /*02e0*/  IADD3 R4, P0, PT, R2, R4, RZ ;  /* 0x0000000402047210 */ /* 0x004fca0007f1e0ff */
[----:B------:R-:W-:Y:S01]  /*02f0*/  IMAD.X R5, R3, 0x1, R5, P0 ;  /* 0x0000000103057824 */ /* 0x000fe200000e0605 */
[----:B------:R-:W-:-:S04]  /*0300*/  IADD3 R2, P0, PT, R2, R4, RZ ;  /* 0x0000000402027210 */ /* 0x000fc80007f1e0ff */
[----:B------:R2:W-:Y:S01]  /*0310*/  STG.E.64 desc[UR4][R12.64], R4 ;  /* 0x000000040c007986 */ /* 0x0005e2000c101b04 */
[----:B------:R-:W-:Y:S01]  /*0320*/  IMAD.X R3, R3, 0x1, R5, P0 ;  /* 0x0000000103037824 */ /* 0x000fe200000e0605 */
[----:B------:R-:W-:-:S04]  /*0330*/  IADD3 R6, P0, PT, R2, R4, RZ ;  /* 0x0000000402067210 */ /* 0x000fc80007f1e0ff */
[----:B------:R-:W-:Y:S01]  /*0340*/  IADD3.X R7, PT, PT, R3, R5, RZ, P0, !PT ;  /* 0x0000000503077210 */ /* 0x000fe200007fe4ff */
[----:B------:R2:W-:Y:S01]  /*0350*/  STG.E.64 desc[UR4][R12.64+0x8], R2 ;  /* 0x000008020c007986 */ /* 0x0005e2000c101b04 */
[----:B------:R-:W-:-:S03]  /*0360*/  IADD3 R8, P0, PT, R6, R2, RZ ;  /* 0x0000000206087210 */ /* 0x000fc60007f1e0ff */
[----:B------:R2:W-:Y:S02]  /*0370*/  STG.E.64 desc[UR4][R12.64+0x10], R6 ;  /* 0x000010060c007986 */ /* 0x0005e4000c101b04 */
[----:B------:R-:W-:Y:S01]  /*0380*/  IMAD.X R9, R7, 0x1, R3, P0 ;  /* 0x0000000107097824 */ /* 0x000fe200000e0603 */
[----:B------:R-:W-:-:S04]  /*0390*/  ISETP.NE.AND P0, PT, R14, RZ, PT ;  /* 0x000000ff0e00720c */ /* 0x000fc80003f05270 */
[----:B------:R2:W-:Y:S09]  /*03a0*/  STG.E.64 desc[UR4][R12.64+0x18], R8 ;  /* 0x000018080c007986 */ /* 0x0005f2000c101b04 */
[----:B------:R-:W-:Y:S05]  /*03b0*/  @P0 BRA `(.L_x_3) ;  /* 0xfffffffc00b40947 */ /* 0x000fea000383ffff */
[----:B------:R-:W-:Y:S05]  /*03c0*/  EXIT ;  /* 0x000000000000794d */ /* 0x000fea0003800000 */
.L_x_4:
[----:B------:R-:W-:-:S00]  /*03d0*/  BRA `(.L_x_4) ;  /* 0xfffffffc00fc7947 */ /* 0x000fc0000383ffff */
[----:B------:R-:W-:-:S00]  /*03e0*/  NOP ;  /* 0x0000000000007918 */ /* 0x000fc00000000000 */
        /* <DEDUP_REMOVED lines=9> */
.L_x_5:


//--------------------- .nv.shared.reserved.0     --------------------------
	.section	.nv.shared.reserved.0,"aw",@nobits
	.weak		__nv_reservedSMEM_offset_0_alias
	.size		__nv_reservedSMEM_offset_0_alias, 0, 64
	.other		__nv_reservedSMEM_offset_0_alias,@"STO_CUDA_RESERVED_SHARED STV_DEFAULT"
__nv_reservedSMEM_offset_0_alias:
	.zero		0
	.zero		64


//--------------------- .nv.constant0._Z16fib_kernel_plainiPl --------------------------
	.section	.nv.constant0._Z16fib_kernel_plainiPl,"a",@progbits
	.sectionflags	@""
	.align	4
.nv.constant0._Z16fib_kernel_plainiPl:
	.zero		912


//--------------------- SYMBOLS --------------------------

	.type		.nv.reservedSmem.offset0,@object
	.size		.nv.reservedSmem.offset0,0x4
